//
// Generated by NVIDIA NVVM Compiler
//
// Compiler Build ID: CL-36424714
// Cuda compilation tools, release 13.0, V13.0.88
// Based on NVVM 20.0.0
//

.version 9.0
.target sm_100
.address_size 64

	// .globl	_Z11EulerKernelPfS_S_iiff

.visible .entry _Z11EulerKernelPfS_S_iiff(
	.param .u64 .ptr .align 1 _Z11EulerKernelPfS_S_iiff_param_0,
	.param .u64 .ptr .align 1 _Z11EulerKernelPfS_S_iiff_param_1,
	.param .u64 .ptr .align 1 _Z11EulerKernelPfS_S_iiff_param_2,
	.param .u32 _Z11EulerKernelPfS_S_iiff_param_3,
	.param .u32 _Z11EulerKernelPfS_S_iiff_param_4,
	.param .f32 _Z11EulerKernelPfS_S_iiff_param_5,
	.param .f32 _Z11EulerKernelPfS_S_iiff_param_6
)
{
	.reg .pred 	%p<10>;
	.reg .b32 	%r<18>;
	.reg .b32 	%f<100>;
	.reg .b64 	%rd<13>;

	ld.param.u64 	%rd4, [_Z11EulerKernelPfS_S_iiff_param_0];
	ld.param.u64 	%rd6, [_Z11EulerKernelPfS_S_iiff_param_1];
	ld.param.u64 	%rd5, [_Z11EulerKernelPfS_S_iiff_param_2];
	ld.param.u32 	%r11, [_Z11EulerKernelPfS_S_iiff_param_4];
	ld.param.f32 	%f8, [_Z11EulerKernelPfS_S_iiff_param_5];
	ld.param.f32 	%f9, [_Z11EulerKernelPfS_S_iiff_param_6];
	cvta.to.global.u64 	%rd1, %rd6;
	mov.u32 	%r12, %tid.x;
	mov.u32 	%r13, %ctaid.x;
	mov.u32 	%r14, %ntid.x;
	mad.lo.s32 	%r1, %r13, %r14, %r12;
	setp.lt.s32 	%p1, %r11, 1;
	@%p1 bra 	$L__BB0_13;
	cvta.to.global.u64 	%rd7, %rd4;
	mul.wide.s32 	%rd8, %r1, 4;
	add.s64 	%rd2, %rd7, %rd8;
	div.rn.f32 	%f1, %f8, %f9;
	add.s64 	%rd3, %rd1, %rd8;
	and.b32  	%r2, %r11, 15;
	setp.lt.u32 	%p2, %r11, 16;
	@%p2 bra 	$L__BB0_4;
	ld.global.f32 	%f98, [%rd3];
	and.b32  	%r15, %r11, 2147483632;
	neg.s32 	%r16, %r15;
$L__BB0_3:
	.pragma "nounroll";
	ld.global.f32 	%f10, [%rd2];
	add.f32 	%f11, %f10, %f10;
	fma.rn.f32 	%f12, %f1, %f11, %f98;
	st.global.f32 	[%rd3], %f12;
	ld.global.f32 	%f13, [%rd2];
	add.f32 	%f14, %f13, %f13;
	fma.rn.f32 	%f15, %f1, %f14, %f12;
	st.global.f32 	[%rd3], %f15;
	ld.global.f32 	%f16, [%rd2];
	add.f32 	%f17, %f16, %f16;
	fma.rn.f32 	%f18, %f1, %f17, %f15;
	st.global.f32 	[%rd3], %f18;
	ld.global.f32 	%f19, [%rd2];
	add.f32 	%f20, %f19, %f19;
	fma.rn.f32 	%f21, %f1, %f20, %f18;
	st.global.f32 	[%rd3], %f21;
	ld.global.f32 	%f22, [%rd2];
	add.f32 	%f23, %f22, %f22;
	fma.rn.f32 	%f24, %f1, %f23, %f21;
	st.global.f32 	[%rd3], %f24;
	ld.global.f32 	%f25, [%rd2];
	add.f32 	%f26, %f25, %f25;
	fma.rn.f32 	%f27, %f1, %f26, %f24;
	st.global.f32 	[%rd3], %f27;
	ld.global.f32 	%f28, [%rd2];
	add.f32 	%f29, %f28, %f28;
	fma.rn.f32 	%f30, %f1, %f29, %f27;
	st.global.f32 	[%rd3], %f30;
	ld.global.f32 	%f31, [%rd2];
	add.f32 	%f32, %f31, %f31;
	fma.rn.f32 	%f33, %f1, %f32, %f30;
	st.global.f32 	[%rd3], %f33;
	ld.global.f32 	%f34, [%rd2];
	add.f32 	%f35, %f34, %f34;
	fma.rn.f32 	%f36, %f1, %f35, %f33;
	st.global.f32 	[%rd3], %f36;
	ld.global.f32 	%f37, [%rd2];
	add.f32 	%f38, %f37, %f37;
	fma.rn.f32 	%f39, %f1, %f38, %f36;
	st.global.f32 	[%rd3], %f39;
	ld.global.f32 	%f40, [%rd2];
	add.f32 	%f41, %f40, %f40;
	fma.rn.f32 	%f42, %f1, %f41, %f39;
	st.global.f32 	[%rd3], %f42;
	ld.global.f32 	%f43, [%rd2];
	add.f32 	%f44, %f43, %f43;
	fma.rn.f32 	%f45, %f1, %f44, %f42;
	st.global.f32 	[%rd3], %f45;
	ld.global.f32 	%f46, [%rd2];
	add.f32 	%f47, %f46, %f46;
	fma.rn.f32 	%f48, %f1, %f47, %f45;
	st.global.f32 	[%rd3], %f48;
	ld.global.f32 	%f49, [%rd2];
	add.f32 	%f50, %f49, %f49;
	fma.rn.f32 	%f51, %f1, %f50, %f48;
	st.global.f32 	[%rd3], %f51;
	ld.global.f32 	%f52, [%rd2];
	add.f32 	%f53, %f52, %f52;
	fma.rn.f32 	%f54, %f1, %f53, %f51;
	st.global.f32 	[%rd3], %f54;
	ld.global.f32 	%f55, [%rd2];
	add.f32 	%f56, %f55, %f55;
	fma.rn.f32 	%f98, %f1, %f56, %f54;
	st.global.f32 	[%rd3], %f98;
	add.s32 	%r16, %r16, 16;
	setp.ne.s32 	%p3, %r16, 0;
	@%p3 bra 	$L__BB0_3;
$L__BB0_4:
	setp.eq.s32 	%p4, %r2, 0;
	@%p4 bra 	$L__BB0_13;
	and.b32  	%r6, %r11, 7;
	setp.lt.u32 	%p5, %r2, 8;
	@%p5 bra 	$L__BB0_7;
	ld.global.f32 	%f57, [%rd2];
	add.f32 	%f58, %f57, %f57;
	ld.global.f32 	%f59, [%rd3];
	fma.rn.f32 	%f60, %f1, %f58, %f59;
	st.global.f32 	[%rd3], %f60;
	ld.global.f32 	%f61, [%rd2];
	add.f32 	%f62, %f61, %f61;
	fma.rn.f32 	%f63, %f1, %f62, %f60;
	st.global.f32 	[%rd3], %f63;
	ld.global.f32 	%f64, [%rd2];
	add.f32 	%f65, %f64, %f64;
	fma.rn.f32 	%f66, %f1, %f65, %f63;
	st.global.f32 	[%rd3], %f66;
	ld.global.f32 	%f67, [%rd2];
	add.f32 	%f68, %f67, %f67;
	fma.rn.f32 	%f69, %f1, %f68, %f66;
	st.global.f32 	[%rd3], %f69;
	ld.global.f32 	%f70, [%rd2];
	add.f32 	%f71, %f70, %f70;
	fma.rn.f32 	%f72, %f1, %f71, %f69;
	st.global.f32 	[%rd3], %f72;
	ld.global.f32 	%f73, [%rd2];
	add.f32 	%f74, %f73, %f73;
	fma.rn.f32 	%f75, %f1, %f74, %f72;
	st.global.f32 	[%rd3], %f75;
	ld.global.f32 	%f76, [%rd2];
	add.f32 	%f77, %f76, %f76;
	fma.rn.f32 	%f78, %f1, %f77, %f75;
	st.global.f32 	[%rd3], %f78;
	ld.global.f32 	%f79, [%rd2];
	add.f32 	%f80, %f79, %f79;
	fma.rn.f32 	%f81, %f1, %f80, %f78;
	st.global.f32 	[%rd3], %f81;
$L__BB0_7:
	setp.eq.s32 	%p6, %r6, 0;
	@%p6 bra 	$L__BB0_13;
	and.b32  	%r7, %r11, 3;
	setp.lt.u32 	%p7, %r6, 4;
	@%p7 bra 	$L__BB0_10;
	ld.global.f32 	%f82, [%rd2];
	add.f32 	%f83, %f82, %f82;
	ld.global.f32 	%f84, [%rd3];
	fma.rn.f32 	%f85, %f1, %f83, %f84;
	st.global.f32 	[%rd3], %f85;
	ld.global.f32 	%f86, [%rd2];
	add.f32 	%f87, %f86, %f86;
	fma.rn.f32 	%f88, %f1, %f87, %f85;
	st.global.f32 	[%rd3], %f88;
	ld.global.f32 	%f89, [%rd2];
	add.f32 	%f90, %f89, %f89;
	fma.rn.f32 	%f91, %f1, %f90, %f88;
	st.global.f32 	[%rd3], %f91;
	ld.global.f32 	%f92, [%rd2];
	add.f32 	%f93, %f92, %f92;
	fma.rn.f32 	%f94, %f1, %f93, %f91;
	st.global.f32 	[%rd3], %f94;
$L__BB0_10:
	setp.eq.s32 	%p8, %r7, 0;
	@%p8 bra 	$L__BB0_13;
	ld.global.f32 	%f99, [%rd3];
	neg.s32 	%r17, %r7;
$L__BB0_12:
	.pragma "nounroll";
	ld.global.f32 	%f95, [%rd2];
	add.f32 	%f96, %f95, %f95;
	fma.rn.f32 	%f99, %f1, %f96, %f99;
	st.global.f32 	[%rd3], %f99;
	add.s32 	%r17, %r17, 1;
	setp.ne.s32 	%p9, %r17, 0;
	@%p9 bra 	$L__BB0_12;
$L__BB0_13:
	cvta.to.global.u64 	%rd9, %rd5;
	bar.sync 	0;
	mul.wide.s32 	%rd10, %r1, 4;
	add.s64 	%rd11, %rd1, %rd10;
	ld.global.f32 	%f97, [%rd11];
	add.s64 	%rd12, %rd9, %rd10;
	st.global.f32 	[%rd12], %f97;
	ret;

}


// ===== COMPILED SASS (sm_100) =====

	.target	sm_100

	.elftype	@"ET_EXEC"


//--------------------- .note.nv.tkinfo           --------------------------
	.section	.note.nv.tkinfo,"",@"SHT_NOTE"
	.sectionflags	@"SHF_NOTE_NV_TKINFO"
	.tkinfo
        /*0018*/ 	.word	0x00000002
        /*0030*/ 	.string	""
        /*0030*/ 	.string	"ptxas"
        /*0030*/ 	.string	"Cuda compilation tools, release 13.0, V13.0.88"
        /*0030*/ 	.string	"Build cuda_13.0.r13.0/compiler.36424714_0"
        /*0030*/ 	.string	"-arch sm_100 -m 64 "



//--------------------- .note.nv.cuinfo           --------------------------
	.section	.note.nv.cuinfo,"",@"SHT_NOTE"
	.sectionflags	@"SHF_NOTE_NV_CUINFO"
        /*0018*/ 	.short	0x0002
        /*001a*/ 	.short	0x0064
        /*001c*/ 	.short	0x0082
	.zero		2


//--------------------- .nv.info                  --------------------------
	.section	.nv.info,"",@"SHT_CUDA_INFO"
	.align	4


	//----- nvinfo : EIATTR_REGCOUNT
	.align		4
        /*0000*/ 	.byte	0x04, 0x2f
        /*0002*/ 	.short	(.L_1 - .L_0)
	.align		4
.L_0:
        /*0004*/ 	.word	index@(_Z11EulerKernelPfS_S_iiff)
        /*0008*/ 	.word	0x00000012


	//----- nvinfo : EIATTR_FRAME_SIZE
	.align		4
.L_1:
        /*000c*/ 	.byte	0x04, 0x11
        /*000e*/ 	.short	(.L_3 - .L_2)
	.align		4
.L_2:
        /*0010*/ 	.word	index@($__internal_0_$__cuda_sm3x_div_rn_noftz_f32_slowpath)
        /*0014*/ 	.word	0x00000000


	//----- nvinfo : EIATTR_FRAME_SIZE
	.align		4
.L_3:
        /*0018*/ 	.byte	0x04, 0x11
        /*001a*/ 	.short	(.L_5 - .L_4)
	.align		4
.L_4:
        /*001c*/ 	.word	index@(_Z11EulerKernelPfS_S_iiff)
        /*0020*/ 	.word	0x00000000


	//----- nvinfo : EIATTR_MIN_STACK_SIZE
	.align		4
.L_5:
        /*0024*/ 	.byte	0x04, 0x12
        /*0026*/ 	.short	(.L_7 - .L_6)
	.align		4
.L_6:
        /*0028*/ 	.word	index@(_Z11EulerKernelPfS_S_iiff)
        /*002c*/ 	.word	0x00000000
.L_7:


//--------------------- .nv.compat                --------------------------
	.section	.nv.compat,"",@"SHT_CUDA_COMPAT_INFO"
	.align	4
        /*0000*/ 	.byte	0x02, 0x09, 0x00, 0x00, 0x02, 0x02, 0x01, 0x00, 0x02, 0x05, 0x05, 0x00, 0x03, 0x07, 0x01, 0x01
        /*0010*/ 	.byte	0x02, 0x03, 0x00, 0x00, 0x02, 0x06, 0x01, 0x00, 0x04, 0x0b, 0x08, 0x00, 0x01, 0x00, 0x00, 0x00
        /*0020*/ 	.byte	0x00, 0x00, 0x00, 0x00


//--------------------- .nv.info._Z11EulerKernelPfS_S_iiff --------------------------
	.section	.nv.info._Z11EulerKernelPfS_S_iiff,"",@"SHT_CUDA_INFO"
	.sectionflags	@""
	.align	4


	//----- nvinfo : EIATTR_CUDA_API_VERSION
	.align		4
        /*0000*/ 	.byte	0x04, 0x37
        /*0002*/ 	.short	(.L_9 - .L_8)
.L_8:
        /*0004*/ 	.word	0x00000082


	//----- nvinfo : EIATTR_KPARAM_INFO
	.align		4
.L_9:
        /*0008*/ 	.byte	0x04, 0x17
        /*000a*/ 	.short	(.L_11 - .L_10)
.L_10:
        /*000c*/ 	.word	0x00000000
        /*0010*/ 	.short	0x0006
        /*0012*/ 	.short	0x0024
        /*0014*/ 	.byte	0x00, 0xf0, 0x11, 0x00


	//----- nvinfo : EIATTR_KPARAM_INFO
	.align		4
.L_11:
        /*0018*/ 	.byte	0x04, 0x17
        /*001a*/ 	.short	(.L_13 - .L_12)
.L_12:
        /*001c*/ 	.word	0x00000000
        /*0020*/ 	.short	0x0005
        /*0022*/ 	.short	0x0020
        /*0024*/ 	.byte	0x00, 0xf0, 0x11, 0x00


	//----- nvinfo : EIATTR_KPARAM_INFO
	.align		4
.L_13:
        /*0028*/ 	.byte	0x04, 0x17
        /*002a*/ 	.short	(.L_15 - .L_14)
.L_14:
        /*002c*/ 	.word	0x00000000
        /*0030*/ 	.short	0x0004
        /*0032*/ 	.short	0x001c
        /*0034*/ 	.byte	0x00, 0xf0, 0x11, 0x00


	//----- nvinfo : EIATTR_KPARAM_INFO
	.align		4
.L_15:
        /*0038*/ 	.byte	0x04, 0x17
        /*003a*/ 	.short	(.L_17 - .L_16)
.L_16:
        /*003c*/ 	.word	0x00000000
        /*0040*/ 	.short	0x0003
        /*0042*/ 	.short	0x0018
        /*0044*/ 	.byte	0x00, 0xf0, 0x11, 0x00


	//----- nvinfo : EIATTR_KPARAM_INFO
	.align		4
.L_17:
        /*0048*/ 	.byte	0x04, 0x17
        /*004a*/ 	.short	(.L_19 - .L_18)
.L_18:
        /*004c*/ 	.word	0x00000000
        /*0050*/ 	.short	0x0002
        /*0052*/ 	.short	0x0010
        /*0054*/ 	.byte	0x00, 0xf5, 0x21, 0x00


	//----- nvinfo : EIATTR_KPARAM_INFO
	.align		4
.L_19:
        /*0058*/ 	.byte	0x04, 0x17
        /*005a*/ 	.short	(.L_21 - .L_20)
.L_20:
        /*005c*/ 	.word	0x00000000
        /*0060*/ 	.short	0x0001
        /*0062*/ 	.short	0x0008
        /*0064*/ 	.byte	0x00, 0xf5, 0x21, 0x00


	//----- nvinfo : EIATTR_KPARAM_INFO
	.align		4
.L_21:
        /*0068*/ 	.byte	0x04, 0x17
        /*006a*/ 	.short	(.L_23 - .L_22)
.L_22:
        /*006c*/ 	.word	0x00000000
        /*0070*/ 	.short	0x0000
        /*0072*/ 	.short	0x0000
        /*0074*/ 	.byte	0x00, 0xf5, 0x21, 0x00


	//----- nvinfo : EIATTR_SPARSE_MMA_MASK
	.align		4
.L_23:
        /*0078*/ 	.byte	0x03, 0x50
        /*007a*/ 	.short	0x0000


	//----- nvinfo : EIATTR_MAXREG_COUNT
	.align		4
        /*007c*/ 	.byte	0x03, 0x1b
        /*007e*/ 	.short	0x00ff


	//----- nvinfo : EIATTR_NUM_BARRIERS
	.align		4
        /*0080*/ 	.byte	0x02, 0x4c
        /*0082*/ 	.byte	0x01
	.zero		1


	//----- nvinfo : EIATTR_MERCURY_ISA_VERSION
	.align		4
        /*0084*/ 	.byte	0x03, 0x5f
        /*0086*/ 	.short	0x0101


	//----- nvinfo : EIATTR_VRC_CTA_INIT_COUNT
	.align		4
        /*0088*/ 	.byte	0x02, 0x4a
	.zero		1
	.zero		1


	//----- nvinfo : EIATTR_EXIT_INSTR_OFFSETS
	.align		4
        /*008c*/ 	.byte	0x04, 0x1c
        /*008e*/ 	.short	(.L_25 - .L_24)


	//   ....[0]....
.L_24:
        /*0090*/ 	.word	0x00000b00


	//----- nvinfo : EIATTR_CRS_STACK_SIZE
	.align		4
.L_25:
        /*0094*/ 	.byte	0x04, 0x1e
        /*0096*/ 	.short	(.L_27 - .L_26)
.L_26:
        /*0098*/ 	.word	0x00000000


	//----- nvinfo : EIATTR_CBANK_PARAM_SIZE
	.align		4
.L_27:
        /*009c*/ 	.byte	0x03, 0x19
        /*009e*/ 	.short	0x0028


	//----- nvinfo : EIATTR_PARAM_CBANK
	.align		4
        /*00a0*/ 	.byte	0x04, 0x0a
        /*00a2*/ 	.short	(.L_29 - .L_28)
	.align		4
.L_28:
        /*00a4*/ 	.word	index@(.nv.constant0._Z11EulerKernelPfS_S_iiff)
        /*00a8*/ 	.short	0x0380
        /*00aa*/ 	.short	0x0028


	//----- nvinfo : EIATTR_SW_WAR
	.align		4
.L_29:
        /*00ac*/ 	.byte	0x04, 0x36
        /*00ae*/ 	.short	(.L_31 - .L_30)
.L_30:
        /*00b0*/ 	.word	0x00000008
.L_31:


//--------------------- .nv.callgraph             --------------------------
	.section	.nv.callgraph,"",@"SHT_CUDA_CALLGRAPH"
	.align	4
	.sectionentsize	8
	.align		4
        /*0000*/ 	.word	0x00000000
	.align		4
        /*0004*/ 	.word	0xffffffff
	.align		4
        /*0008*/ 	.word	0x00000000
	.align		4
        /*000c*/ 	.word	0xfffffffe
	.align		4
        /*0010*/ 	.word	0x00000000
	.align		4
        /*0014*/ 	.word	0xfffffffd
	.align		4
        /*0018*/ 	.word	0x00000000
	.align		4
        /*001c*/ 	.word	0xfffffffc


//--------------------- .text._Z11EulerKernelPfS_S_iiff --------------------------
	.section	.text._Z11EulerKernelPfS_S_iiff,"ax",@progbits
	.align	128
        .global         _Z11EulerKernelPfS_S_iiff
        .type           _Z11EulerKernelPfS_S_iiff,@function
        .size           _Z11EulerKernelPfS_S_iiff,(.L_x_16 - _Z11EulerKernelPfS_S_iiff)
        .other          _Z11EulerKernelPfS_S_iiff,@"STO_CUDA_ENTRY STV_DEFAULT"
_Z11EulerKernelPfS_S_iiff:
.text._Z11EulerKernelPfS_S_iiff:
[----:B------:R-:W-:Y:S01]  /*0000*/  LDC R1, c[0x0][0x37c] ;  /* 0x0000df00ff017b82 */ /* 0x000fe20000000800 */
[----:B------:R-:W0:Y:S01]  /*0010*/  S2R R4, SR_TID.X ;  /* 0x0000000000047919 */ /* 0x000e220000002100 */
[----:B------:R-:W1:Y:S06]  /*0020*/  LDCU UR5, c[0x0][0x39c] ;  /* 0x00007380ff0577ac */ /* 0x000e6c0008000800 */
[----:B------:R-:W0:Y:S01]  /*0030*/  S2UR UR4, SR_CTAID.X ;  /* 0x00000000000479c3 */ /* 0x000e220000002500 */
[----:B------:R-:W2:Y:S07]  /*0040*/  LDCU.64 UR8, c[0x0][0x358] ;  /* 0x00006b00ff0877ac */ /* 0x000eae0008000a00 */
[----:B------:R-:W0:Y:S01]  /*0050*/  LDC R3, c[0x0][0x360] ;  /* 0x0000d800ff037b82 */ /* 0x000e220000000800 */
[----:B-1----:R-:W-:Y:S01]  /*0060*/  UISETP.GE.AND UP0, UPT, UR5, 0x1, UPT ;  /* 0x000000010500788c */ /* 0x002fe2000bf06270 */
[----:B0-----:R-:W-:-:S08]  /*0070*/  IMAD R4, R3, UR4, R4 ;  /* 0x0000000403047c24 */ /* 0x001fd0000f8e0204 */
[----:B--2---:R-:W-:Y:S05]  /*0080*/  BRA.U !UP0, `(.L_x_0) ;  /* 0x0000000908807547 */ /* 0x004fea000b800000 */
[----:B------:R-:W0:Y:S08]  /*0090*/  LDC.64 R8, c[0x0][0x3a0] ;  /* 0x0000e800ff087b82 */ /* 0x000e300000000a00 */
[----:B------:R-:W1:Y:S01]  /*00a0*/  LDC.64 R6, c[0x0][0x380] ;  /* 0x0000e000ff067b82 */ /* 0x000e620000000a00 */
[----:B0-----:R-:W0:Y:S08]  /*00b0*/  MUFU.RCP R0, R9 ;  /* 0x0000000900007308 */ /* 0x001e300000001000 */
[----:B------:R-:W2:Y:S01]  /*00c0*/  FCHK P0, R8, R9 ;  /* 0x0000000908007302 */ /* 0x000ea20000000000 */
[----:B-1----:R-:W-:-:S04]  /*00d0*/  IMAD.WIDE R6, R4, 0x4, R6 ;  /* 0x0000000404067825 */ /* 0x002fc800078e0206 */
[----:B0-----:R-:W-:-:S04]  /*00e0*/  FFMA R3, R0, -R9, 1 ;  /* 0x3f80000000037423 */ /* 0x001fc80000000809 */
[----:B------:R-:W-:-:S04]  /*00f0*/  FFMA R3, R0, R3, R0 ;  /* 0x0000000300037223 */ /* 0x000fc80000000000 */
[----:B------:R-:W-:-:S04]  /*0100*/  FFMA R5, R3, R8, RZ ;  /* 0x0000000803057223 */ /* 0x000fc800000000ff */
[----:B------:R-:W-:-:S04]  /*0110*/  FFMA R0, R5, -R9, R8 ;  /* 0x8000000905007223 */ /* 0x000fc80000000008 */
[----:B------:R-:W-:Y:S01]  /*0120*/  FFMA R0, R3, R0, R5 ;  /* 0x0000000003007223 */ /* 0x000fe20000000005 */
[----:B--2---:R-:W-:Y:S06]  /*0130*/  @!P0 BRA `(.L_x_1) ;  /* 0x0000000000088947 */ /* 0x004fec0003800000 */
[----:B------:R-:W-:-:S07]  /*0140*/  MOV R8, 0x160 ;  /* 0x0000016000087802 */ /* 0x000fce0000000f00 */
[----:B------:R-:W-:Y:S05]  /*0150*/  CALL.REL.NOINC `($__internal_0_$__cuda_sm3x_div_rn_noftz_f32_slowpath) ;  /* 0x00000008006c7944 */ /* 0x000fea0003c00000 */
.L_x_1:
[----:B------:R-:W0:Y:S01]  /*0160*/  LDCU UR5, c[0x0][0x39c] ;  /* 0x00007380ff0577ac */ /* 0x000e220008000800 */
[----:B------:R-:W1:Y:S01]  /*0170*/  LDC.64 R2, c[0x0][0x388] ;  /* 0x0000e200ff027b82 */ /* 0x000e620000000a00 */
[----:B0-----:R-:W-:Y:S02]  /*0180*/  UISETP.GE.U32.AND UP1, UPT, UR5, 0x10, UPT ;  /* 0x000000100500788c */ /* 0x001fe4000bf26070 */
[----:B------:R-:W-:-:S04]  /*0190*/  ULOP3.LUT UR6, UR5, 0xf, URZ, 0xc0, !UPT ;  /* 0x0000000f05067892 */ /* 0x000fc8000f8ec0ff */
[----:B------:R-:W-:Y:S01]  /*01a0*/  UISETP.NE.AND UP0, UPT, UR6, URZ, UPT ;  /* 0x000000ff0600728c */ /* 0x000fe2000bf05270 */
[----:B-1----:R-:W-:Y:S02]  /*01b0*/  IMAD.WIDE R2, R4, 0x4, R2 ;  /* 0x0000000404027825 */ /* 0x002fe400078e0202 */
[----:B------:R-:W-:Y:S08]  /*01c0*/  BRA.U !UP1, `(.L_x_2) ;  /* 0x0000000509187547 */ /* 0x000ff0000b800000 */
[----:B------:R0:W5:Y:S01]  /*01d0*/  LDG.E R5, desc[UR8][R2.64] ;  /* 0x0000000802057981 */ /* 0x000162000c1e1900 */
[----:B------:R-:W-:-:S04]  /*01e0*/  ULOP3.LUT UR4, UR5, 0x7ffffff0, URZ, 0xc0, !UPT ;  /* 0x7ffffff005047892 */ /* 0x000fc8000f8ec0ff */
[----:B------:R-:W-:-:S12]  /*01f0*/  UIADD3 UR4, UPT, UPT, -UR4, URZ, URZ ;  /* 0x000000ff04047290 */ /* 0x000fd8000fffe1ff */
.L_x_3:
[----:B--2---:R-:W2:Y:S02]  /*0200*/  LDG.E R8, desc[UR8][R6.64] ;  /* 0x0000000806087981 */ /* 0x004ea4000c1e1900 */
[----:B--2---:R-:W-:-:S04]  /*0210*/  FADD R8, R8, R8 ;  /* 0x0000000808087221 */ /* 0x004fc80000000000 */
[----:B-----5:R-:W-:-:S05]  /*0220*/  FFMA R5, R8, R0, R5 ;  /* 0x0000000008057223 */ /* 0x020fca0000000005 */
[----:B------:R1:W-:Y:S04]  /*0230*/  STG.E desc[UR8][R2.64], R5 ;  /* 0x0000000502007986 */ /* 0x0003e8000c101908 */
[----:B------:R-:W2:Y:S02]  /*0240*/  LDG.E R8, desc[UR8][R6.64] ;  /* 0x0000000806087981 */ /* 0x000ea4000c1e1900 */
[----:B--2---:R-:W-:-:S04]  /*0250*/  FADD R8, R8, R8 ;  /* 0x0000000808087221 */ /* 0x004fc80000000000 */
[----:B------:R-:W-:-:S05]  /*0260*/  FFMA R9, R8, R0, R5 ;  /* 0x0000000008097223 */ /* 0x000fca0000000005 */
[----:B------:R2:W-:Y:S04]  /*0270*/  STG.E desc[UR8][R2.64], R9 ;  /* 0x0000000902007986 */ /* 0x0005e8000c101908 */
[----:B------:R-:W3:Y:S02]  /*0280*/  LDG.E R8, desc[UR8][R6.64] ;  /* 0x0000000806087981 */ /* 0x000ee4000c1e1900 */
[----:B---3--:R-:W-:-:S04]  /*0290*/  FADD R8, R8, R8 ;  /* 0x0000000808087221 */ /* 0x008fc80000000000 */
[----:B------:R-:W-:-:S05]  /*02a0*/  FFMA R11, R8, R0, R9 ;  /* 0x00000000080b7223 */ /* 0x000fca0000000009 */
[----:B------:R3:W-:Y:S04]  /*02b0*/  STG.E desc[UR8][R2.64], R11 ;  /* 0x0000000b02007986 */ /* 0x0007e8000c101908 */
[----:B------:R-:W4:Y:S02]  /*02c0*/  LDG.E R8, desc[UR8][R6.64] ;  /* 0x0000000806087981 */ /* 0x000f24000c1e1900 */
[----:B----4-:R-:W-:-:S04]  /*02d0*/  FADD R8, R8, R8 ;  /* 0x0000000808087221 */ /* 0x010fc80000000000 */
[----:B-1----:R-:W-:-:S05]  /*02e0*/  FFMA R5, R8, R0, R11 ;  /* 0x0000000008057223 */ /* 0x002fca000000000b */
[----:B------:R1:W-:Y:S04]  /*02f0*/  STG.E desc[UR8][R2.64], R5 ;  /* 0x0000000502007986 */ /* 0x0003e8000c101908 */
[----:B------:R-:W4:Y:S02]  /*0300*/  LDG.E R8, desc[UR8][R6.64] ;  /* 0x0000000806087981 */ /* 0x000f24000c1e1900 */
[----:B----4-:R-:W-:-:S04]  /*0310*/  FADD R8, R8, R8 ;  /* 0x0000000808087221 */ /* 0x010fc80000000000 */
[----:B--2---:R-:W-:-:S05]  /*0320*/  FFMA R9, R8, R0, R5 ;  /* 0x0000000008097223 */ /* 0x004fca0000000005 */
[----:B------:R2:W-:Y:S04]  /*0330*/  STG.E desc[UR8][R2.64], R9 ;  /* 0x0000000902007986 */ /* 0x0005e8000c101908 */
[----:B------:R-:W4:Y:S02]  /*0340*/  LDG.E R8, desc[UR8][R6.64] ;  /* 0x0000000806087981 */ /* 0x000f24000c1e1900 */
[----:B----4-:R-:W-:-:S04]  /*0350*/  FADD R8, R8, R8 ;  /* 0x0000000808087221 */ /* 0x010fc80000000000 */
[----:B---3--:R-:W-:-:S05]  /*0360*/  FFMA R11, R8, R0, R9 ;  /* 0x00000000080b7223 */ /* 0x008fca0000000009 */
        /* <DEDUP_REMOVED lines=37> */
[----:B------:R-:W3:Y:S01]  /*05c0*/  LDG.E R8, desc[UR8][R6.64] ;  /* 0x0000000806087981 */ /* 0x000ee2000c1e1900 */
[----:B------:R-:W-:-:S04]  /*05d0*/  UIADD3 UR4, UPT, UPT, UR4, 0x10, URZ ;  /* 0x0000001004047890 */ /* 0x000fc8000fffe0ff */
[----:B------:R-:W-:Y:S01]  /*05e0*/  UISETP.NE.AND UP1, UPT, UR4, URZ, UPT ;  /* 0x000000ff0400728c */ /* 0x000fe2000bf25270 */
[----:B---3--:R-:W-:-:S04]  /*05f0*/  FADD R8, R8, R8 ;  /* 0x0000000808087221 */ /* 0x008fc80000000000 */
[----:B-1----:R-:W-:-:S05]  /*0600*/  FFMA R5, R8, R0, R11 ;  /* 0x0000000008057223 */ /* 0x002fca000000000b */
[----:B------:R2:W-:Y:S01]  /*0610*/  STG.E desc[UR8][R2.64], R5 ;  /* 0x0000000502007986 */ /* 0x0005e2000c101908 */
[----:B------:R-:W-:Y:S05]  /*0620*/  BRA.U UP1, `(.L_x_3) ;  /* 0xfffffff901f47547 */ /* 0x000fea000b83ffff */
.L_x_2:
[----:B------:R-:W-:Y:S05]  /*0630*/  BRA.U !UP0, `(.L_x_0) ;  /* 0x0000000508147547 */ /* 0x000fea000b800000 */
[----:B------:R-:W-:Y:S02]  /*0640*/  UISETP.GE.U32.AND UP0, UPT, UR6, 0x8, UPT ;  /* 0x000000080600788c */ /* 0x000fe4000bf06070 */
[----:B------:R-:W-:-:S04]  /*0650*/  ULOP3.LUT UR7, UR5, 0x7, URZ, 0xc0, !UPT ;  /* 0x0000000705077892 */ /* 0x000fc8000f8ec0ff */
[----:B------:R-:W-:-:S03]  /*0660*/  UISETP.NE.AND UP1, UPT, UR7, URZ, UPT ;  /* 0x000000ff0700728c */ /* 0x000fc6000bf25270 */
[----:B------:R-:W-:Y:S08]  /*0670*/  BRA.U !UP0, `(.L_x_4) ;  /* 0x0000000108847547 */ /* 0x000ff0000b800000 */
[----:B--2---:R-:W2:Y:S04]  /*0680*/  LDG.E R5, desc[UR8][R6.64] ;  /* 0x0000000806057981 */ /* 0x004ea8000c1e1900 */
[----:B------:R-:W3:Y:S01]  /*0690*/  LDG.E R8, desc[UR8][R2.64] ;  /* 0x0000000802087981 */ /* 0x000ee2000c1e1900 */
[----:B--2---:R-:W-:-:S04]  /*06a0*/  FADD R5, R5, R5 ;  /* 0x0000000505057221 */ /* 0x004fc80000000000 */
[----:B---3--:R-:W-:-:S05]  /*06b0*/  FFMA R5, R5, R0, R8 ;  /* 0x0000000005057223 */ /* 0x008fca0000000008 */
        /* <DEDUP_REMOVED lines=28> */
[----:B------:R3:W-:Y:S02]  /*0880*/  STG.E desc[UR8][R2.64], R9 ;  /* 0x0000000902007986 */ /* 0x0007e4000c101908 */
.L_x_4:
[----:B------:R-:W-:Y:S05]  /*0890*/  BRA.U !UP1, `(.L_x_0) ;  /* 0x00000001097c7547 */ /* 0x000fea000b800000 */
[----:B------:R-:W-:Y:S02]  /*08a0*/  UISETP.GE.U32.AND UP0, UPT, UR7, 0x4, UPT ;  /* 0x000000040700788c */ /* 0x000fe4000bf06070 */
[----:B------:R-:W-:-:S04]  /*08b0*/  ULOP3.LUT UR4, UR5, 0x3, URZ, 0xc0, !UPT ;  /* 0x0000000305047892 */ /* 0x000fc8000f8ec0ff */
[----:B------:R-:W-:-:S03]  /*08c0*/  UISETP.NE.AND UP1, UPT, UR4, URZ, UPT ;  /* 0x000000ff0400728c */ /* 0x000fc6000bf25270 */
[----:B------:R-:W-:Y:S08]  /*08d0*/  BRA.U !UP0, `(.L_x_5) ;  /* 0x0000000108447547 */ /* 0x000ff0000b800000 */
[----:B--23--:R-:W2:Y:S04]  /*08e0*/  LDG.E R5, desc[UR8][R6.64] ;  /* 0x0000000806057981 */ /* 0x00cea8000c1e1900 */
        /* <DEDUP_REMOVED lines=8> */
[----:B------:R-:W2:Y:S02]  /*0970*/  LDG.E R8, desc[UR8][R6.64] ;  /* 0x0000000806087981 */ /* 0x000ea4000c1e1900 */
[----:B--2---:R-:W-:-:S04]  /*0980*/  FADD R8, R8, R8 ;  /* 0x0000000808087221 */ /* 0x004fc80000000000 */
[----:B------:R-:W-:-:S05]  /*0990*/  FFMA R11, R8, R0, R9 ;  /* 0x00000000080b7223 */ /* 0x000fca0000000009 */
[----:B------:R4:W-:Y:S04]  /*09a0*/  STG.E desc[UR8][R2.64], R11 ;  /* 0x0000000b02007986 */ /* 0x0009e8000c101908 */
[----:B------:R-:W2:Y:S02]  /*09b0*/  LDG.E R8, desc[UR8][R6.64] ;  /* 0x0000000806087981 */ /* 0x000ea4000c1e1900 */
[----:B--2---:R-:W-:-:S04]  /*09c0*/  FADD R8, R8, R8 ;  /* 0x0000000808087221 */ /* 0x004fc80000000000 */
[----:B-1----:R-:W-:-:S05]  /*09d0*/  FFMA R5, R8, R0, R11 ;  /* 0x0000000008057223 */ /* 0x002fca000000000b */
[----:B------:R4:W-:Y:S02]  /*09e0*/  STG.E desc[UR8][R2.64], R5 ;  /* 0x0000000502007986 */ /* 0x0009e4000c101908 */
.L_x_5:
[----:B------:R-:W-:Y:S05]  /*09f0*/  BRA.U !UP1, `(.L_x_0) ;  /* 0x0000000109247547 */ /* 0x000fea000b800000 */
[----:B--234-:R1:W5:Y:S01]  /*0a00*/  LDG.E R5, desc[UR8][R2.64] ;  /* 0x0000000802057981 */ /* 0x01c362000c1e1900 */
[----:B------:R-:W-:-:S12]  /*0a10*/  UIADD3 UR4, UPT, UPT, -UR4, URZ, URZ ;  /* 0x000000ff04047290 */ /* 0x000fd8000fffe1ff */
.L_x_6:
[----:B--2---:R-:W2:Y:S01]  /*0a20*/  LDG.E R8, desc[UR8][R6.64] ;  /* 0x0000000806087981 */ /* 0x004ea2000c1e1900 */
[----:B------:R-:W-:-:S04]  /*0a30*/  UIADD3 UR4, UPT, UPT, UR4, 0x1, URZ ;  /* 0x0000000104047890 */ /* 0x000fc8000fffe0ff */
[----:B------:R-:W-:Y:S01]  /*0a40*/  UISETP.NE.AND UP0, UPT, UR4, URZ, UPT ;  /* 0x000000ff0400728c */ /* 0x000fe2000bf05270 */
[----:B--2---:R-:W-:-:S04]  /*0a50*/  FADD R8, R8, R8 ;  /* 0x0000000808087221 */ /* 0x004fc80000000000 */
[----:B-----5:R-:W-:-:S05]  /*0a60*/  FFMA R5, R8, R0, R5 ;  /* 0x0000000008057223 */ /* 0x020fca0000000005 */
[----:B------:R2:W-:Y:S01]  /*0a70*/  STG.E desc[UR8][R2.64], R5 ;  /* 0x0000000502007986 */ /* 0x0005e2000c101908 */
[----:B------:R-:W-:Y:S05]  /*0a80*/  BRA.U UP0, `(.L_x_6) ;  /* 0xfffffffd00e47547 */ /* 0x000fea000b83ffff */
.L_x_0:
[----:B01234-:R-:W0:Y:S02]  /*0a90*/  LDC.64 R2, c[0x0][0x388] ;  /* 0x0000e200ff027b82 */ /* 0x01fe240000000a00 */
[----:B0-----:R-:W-:-:S06]  /*0aa0*/  IMAD.WIDE R6, R4, 0x4, R2 ;  /* 0x0000000404067825 */ /* 0x001fcc00078e0202 */
[----:B------:R-:W-:Y:S08]  /*0ab0*/  BAR.SYNC.DEFER_BLOCKING 0x0 ;  /* 0x0000000000007b1d */ /* 0x000ff00000010000 */
[----:B------:R-:W0:Y:S01]  /*0ac0*/  LDC.64 R2, c[0x0][0x390] ;  /* 0x0000e400ff027b82 */ /* 0x000e220000000a00 */
[----:B------:R-:W2:Y:S01]  /*0ad0*/  LDG.E R7, desc[UR8][R6.64] ;  /* 0x0000000806077981 */ /* 0x000ea2000c1e1900 */
[----:B0-----:R-:W-:-:S05]  /*0ae0*/  IMAD.WIDE R4, R4, 0x4, R2 ;  /* 0x0000000404047825 */ /* 0x001fca00078e0202 */
[----:B--2---:R-:W-:Y:S01]  /*0af0*/  STG.E desc[UR8][R4.64], R7 ;  /* 0x0000000704007986 */ /* 0x004fe2000c101908 */
[----:B------:R-:W-:Y:S05]  /*0b00*/  EXIT ;  /* 0x000000000000794d */ /* 0x000fea0003800000 */
        .weak           $__internal_0_$__cuda_sm3x_div_rn_noftz_f32_slowpath
        .type           $__internal_0_$__cuda_sm3x_div_rn_noftz_f32_slowpath,@function
        .size           $__internal_0_$__cuda_sm3x_div_rn_noftz_f32_slowpath,(.L_x_16 - $__internal_0_$__cuda_sm3x_div_rn_noftz_f32_slowpath)
$__internal_0_$__cuda_sm3x_div_rn_noftz_f32_slowpath:
[----:B------:R-:W0:Y:S08]  /*0b10*/  LDC.64 R2, c[0x0][0x3a0] ;  /* 0x0000e800ff027b82 */ /* 0x000e300000000a00 */
[----:B------:R-:W1:Y:S08]  /*0b20*/  LDC R9, c[0x0][0x3a0] ;  /* 0x0000e800ff097b82 */ /* 0x000e700000000800 */
[----:B------:R-:W2:Y:S01]  /*0b30*/  LDC R10, c[0x0][0x3a4] ;  /* 0x0000e900ff0a7b82 */ /* 0x000ea20000000800 */
[----:B0-----:R-:W-:-:S02]  /*0b40*/  SHF.R.U32.HI R5, RZ, 0x17, R3 ;  /* 0x00000017ff057819 */ /* 0x001fc40000011603 */
[----:B------:R-:W-:Y:S02]  /*0b50*/  SHF.R.U32.HI R0, RZ, 0x17, R2 ;  /* 0x00000017ff007819 */ /* 0x000fe40000011602 */
[----:B------:R-:W-:Y:S02]  /*0b60*/  LOP3.LUT R5, R5, 0xff, RZ, 0xc0, !PT ;  /* 0x000000ff05057812 */ /* 0x000fe400078ec0ff */
[----:B------:R-:W-:Y:S02]  /*0b70*/  LOP3.LUT R0, R0, 0xff, RZ, 0xc0, !PT ;  /* 0x000000ff00007812 */ /* 0x000fe400078ec0ff */
[----:B------:R-:W-:Y:S02]  /*0b80*/  IADD3 R13, PT, PT, R5, -0x1, RZ ;  /* 0xffffffff050d7810 */ /* 0x000fe40007ffe0ff */
[----:B------:R-:W-:Y:S02]  /*0b90*/  IADD3 R12, PT, PT, R0, -0x1, RZ ;  /* 0xffffffff000c7810 */ /* 0x000fe40007ffe0ff */
[----:B------:R-:W-:-:S04]  /*0ba0*/  ISETP.GT.U32.AND P0, PT, R13, 0xfd, PT ;  /* 0x000000fd0d00780c */ /* 0x000fc80003f04070 */
[----:B------:R-:W-:-:S13]  /*0bb0*/  ISETP.GT.U32.OR P0, PT, R12, 0xfd, P0 ;  /* 0x000000fd0c00780c */ /* 0x000fda0000704470 */
[----:B------:R-:W-:Y:S01]  /*0bc0*/  @!P0 MOV R11, RZ ;  /* 0x000000ff000b8202 */ /* 0x000fe20000000f00 */
[----:B-12---:R-:W-:Y:S06]  /*0bd0*/  @!P0 BRA `(.L_x_7) ;  /* 0x00000000005c8947 */ /* 0x006fec0003800000 */
[----:B------:R-:W-:Y:S02]  /*0be0*/  FSETP.GTU.FTZ.AND P0, PT, |R2|, +INF , PT ;  /* 0x7f8000000200780b */ /* 0x000fe40003f1c200 */
[----:B------:R-:W-:-:S04]  /*0bf0*/  FSETP.GTU.FTZ.AND P1, PT, |R3|, +INF , PT ;  /* 0x7f8000000300780b */ /* 0x000fc80003f3c200 */
[----:B------:R-:W-:-:S13]  /*0c00*/  PLOP3.LUT P0, PT, P0, P1, PT, 0xf8, 0x8f ;  /* 0x00000000008f781c */ /* 0x000fda0000703f70 */
[----:B------:R-:W-:Y:S05]  /*0c10*/  @P0 BRA `(.L_x_8) ;  /* 0x0000000400440947 */ /* 0x000fea0003800000 */
[----:B------:R-:W-:-:S13]  /*0c20*/  LOP3.LUT P0, RZ, R10, 0x7fffffff, R9, 0xc8, !PT ;  /* 0x7fffffff0aff7812 */ /* 0x000fda000780c809 */
[----:B------:R-:W-:Y:S05]  /*0c30*/  @!P0 BRA `(.L_x_9) ;  /* 0x0000000400348947 */ /* 0x000fea0003800000 */
[C---:B------:R-:W-:Y:S02]  /*0c40*/  FSETP.NEU.FTZ.AND P2, PT, |R2|.reuse, +INF , PT ;  /* 0x7f8000000200780b */ /* 0x040fe40003f5d200 */
[----:B------:R-:W-:Y:S02]  /*0c50*/  FSETP.NEU.FTZ.AND P1, PT, |R3|, +INF , PT ;  /* 0x7f8000000300780b */ /* 0x000fe40003f3d200 */
[----:B------:R-:W-:-:S11]  /*0c60*/  FSETP.NEU.FTZ.AND P0, PT, |R2|, +INF , PT ;  /* 0x7f8000000200780b */ /* 0x000fd60003f1d200 */
[----:B------:R-:W-:Y:S05]  /*0c70*/  @!P1 BRA !P2, `(.L_x_9) ;  /* 0x0000000400249947 */ /* 0x000fea0005000000 */
[----:B------:R-:W-:-:S04]  /*0c80*/  LOP3.LUT P2, RZ, R9, 0x7fffffff, RZ, 0xc0, !PT ;  /* 0x7fffffff09ff7812 */ /* 0x000fc8000784c0ff */
[----:B------:R-:W-:-:S13]  /*0c90*/  PLOP3.LUT P1, PT, P1, P2, PT, 0x2f, 0xf2 ;  /* 0x0000000000f2781c */ /* 0x000fda0000f24577 */
[----:B------:R-:W-:Y:S05]  /*0ca0*/  @P1 BRA `(.L_x_10) ;  /* 0x0000000400101947 */ /* 0x000fea0003800000 */
[----:B------:R-:W-:-:S04]  /*0cb0*/  LOP3.LUT P1, RZ, R10, 0x7fffffff, RZ, 0xc0, !PT ;  /* 0x7fffffff0aff7812 */ /* 0x000fc8000782c0ff */
[----:B------:R-:W-:-:S13]  /*0cc0*/  PLOP3.LUT P0, PT, P0, P1, PT, 0x2f, 0xf2 ;  /* 0x0000000000f2781c */ /* 0x000fda0000702577 */
[----:B------:R-:W-:Y:S05]  /*0cd0*/  @P0 BRA `(.L_x_11) ;  /* 0x0000000000f80947 */ /* 0x000fea0003800000 */
[----:B------:R-:W-:Y:S02]  /*0ce0*/  ISETP.GE.AND P0, PT, R12, RZ, PT ;  /* 0x000000ff0c00720c */ /* 0x000fe40003f06270 */
[----:B------:R-:W-:-:S11]  /*0cf0*/  ISETP.GE.AND P1, PT, R13, RZ, PT ;  /* 0x000000ff0d00720c */ /* 0x000fd60003f26270 */
[----:B------:R-:W-:Y:S01]  /*0d00*/  @P0 MOV R11, RZ ;  /* 0x000000ff000b0202 */ /* 0x000fe20000000f00 */
[----:B------:R-:W-:Y:S01]  /*0d10*/  @!P0 FFMA R9, R2, 1.84467440737095516160e+19, RZ ;  /* 0x5f80000002098823 */ /* 0x000fe200000000ff */
[----:B------:R-:W-:Y:S01]  /*0d20*/  @!P0 MOV R11, 0xffffffc0 ;  /* 0xffffffc0000b8802 */ /* 0x000fe20000000f00 */
[----:B------:R-:W-:-:S03]  /*0d30*/  @!P1 FFMA R10, R3, 1.84467440737095516160e+19, RZ ;  /* 0x5f800000030a9823 */ /* 0x000fc600000000ff */
[----:B------:R-:W-:-:S07]  /*0d40*/  @!P1 IADD3 R11, PT, PT, R11, 0x40, RZ ;  /* 0x000000400b0b9810 */ /* 0x000fce0007ffe0ff */
.L_x_7:
[----:B------:R-:W-:Y:S02]  /*0d50*/  LEA R3, R5, 0xc0800000, 0x17 ;  /* 0xc080000005037811 */ /* 0x000fe400078eb8ff */
[----:B------:R-:W-:Y:S02]  /*0d60*/  IADD3 R2, PT, PT, R0, -0x7f, RZ ;  /* 0xffffff8100027810 */ /* 0x000fe40007ffe0ff */
[----:B------:R-:W-:-:S03]  /*0d70*/  IADD3 R3, PT, PT, -R3, R10, RZ ;  /* 0x0000000a03037210 */ /* 0x000fc60007ffe1ff */
[----:B------:R-:W-:Y:S01]  /*0d80*/  IMAD R0, R2, -0x800000, R9 ;  /* 0xff80000002007824 */ /* 0x000fe200078e0209 */
[----:B------:R-:W0:Y:S01]  /*0d90*/  MUFU.RCP R10, R3 ;  /* 0x00000003000a7308 */ /* 0x000e220000001000 */
[----:B------:R-:W-:-:S04]  /*0da0*/  FADD.FTZ R13, -R3, -RZ ;  /* 0x800000ff030d7221 */ /* 0x000fc80000010100 */
[----:B0-----:R-:W-:-:S04]  /*0db0*/  FFMA R15, R10, R13, 1 ;  /* 0x3f8000000a0f7423 */ /* 0x001fc8000000000d */
[----:B------:R-:W-:-:S04]  /*0dc0*/  FFMA R12, R10, R15, R10 ;  /* 0x0000000f0a0c7223 */ /* 0x000fc8000000000a */
[----:B------:R-:W-:-:S04]  /*0dd0*/  FFMA R9, R0, R12, RZ ;  /* 0x0000000c00097223 */ /* 0x000fc800000000ff */
[----:B------:R-:W-:-:S04]  /*0de0*/  FFMA R10, R13, R9, R0 ;  /* 0x000000090d0a7223 */ /* 0x000fc80000000000 */
[----:B------:R-:W-:Y:S01]  /*0df0*/  FFMA R9, R12, R10, R9 ;  /* 0x0000000a0c097223 */ /* 0x000fe20000000009 */
[----:B------:R-:W-:-:S03]  /*0e00*/  IADD3 R10, PT, PT, R2, 0x7f, -R5 ;  /* 0x0000007f020a7810 */ /* 0x000fc60007ffe805 */
[----:B------:R-:W-:Y:S01]  /*0e10*/  FFMA R14, R13, R9, R0 ;  /* 0x000000090d0e7223 */ /* 0x000fe20000000000 */
[----:B------:R-:W-:-:S03]  /*0e20*/  IADD3 R11, PT, PT, R10, R11, RZ ;  /* 0x0000000b0a0b7210 */ /* 0x000fc60007ffe0ff */
[----:B------:R-:W-:-:S05]  /*0e30*/  FFMA R0, R12, R14, R9 ;  /* 0x0000000e0c007223 */ /* 0x000fca0000000009 */
[----:B------:R-:W-:-:S04]  /*0e40*/  SHF.R.U32.HI R2, RZ, 0x17, R0 ;  /* 0x00000017ff027819 */ /* 0x000fc80000011600 */
[----:B------:R-:W-:-:S04]  /*0e50*/  LOP3.LUT R2, R2, 0xff, RZ, 0xc0, !PT ;  /* 0x000000ff02027812 */ /* 0x000fc800078ec0ff */
[----:B------:R-:W-:-:S04]  /*0e60*/  IADD3 R13, PT, PT, R2, R11, RZ ;  /* 0x0000000b020d7210 */ /* 0x000fc80007ffe0ff */
[----:B------:R-:W-:-:S04]  /*0e70*/  IADD3 R2, PT, PT, R13, -0x1, RZ ;  /* 0xffffffff0d027810 */ /* 0x000fc80007ffe0ff */
[----:B------:R-:W-:-:S13]  /*0e80*/  ISETP.GE.U32.AND P0, PT, R2, 0xfe, PT ;  /* 0x000000fe0200780c */ /* 0x000fda0003f06070 */
[----:B------:R-:W-:Y:S05]  /*0e90*/  @!P0 BRA `(.L_x_12) ;  /* 0x0000000000808947 */ /* 0x000fea0003800000 */
[----:B------:R-:W-:-:S13]  /*0ea0*/  ISETP.GT.AND P0, PT, R13, 0xfe, PT ;  /* 0x000000fe0d00780c */ /* 0x000fda0003f04270 */
[----:B------:R-:W-:Y:S05]  /*0eb0*/  @P0 BRA `(.L_x_13) ;  /* 0x00000000006c0947 */ /* 0x000fea0003800000 */
[----:B------:R-:W-:-:S13]  /*0ec0*/  ISETP.GE.AND P0, PT, R13, 0x1, PT ;  /* 0x000000010d00780c */ /* 0x000fda0003f06270 */
[----:B------:R-:W-:Y:S05]  /*0ed0*/  @P0 BRA `(.L_x_14) ;  /* 0x0000000000980947 */ /* 0x000fea0003800000 */
[----:B------:R-:W-:Y:S02]  /*0ee0*/  ISETP.GE.AND P0, PT, R13, -0x18, PT ;  /* 0xffffffe80d00780c */ /* 0x000fe40003f06270 */
[----:B------:R-:W-:-:S11]  /*0ef0*/  LOP3.LUT R0, R0, 0x80000000, RZ, 0xc0, !PT ;  /* 0x8000000000007812 */ /* 0x000fd600078ec0ff */
[----:B------:R-:W-:Y:S05]  /*0f00*/  @!P0 BRA `(.L_x_14) ;  /* 0x00000000008c8947 */ /* 0x000fea0003800000 */
[CCC-:B------:R-:W-:Y:S01]  /*0f10*/  FFMA.RZ R2, R12.reuse, R14.reuse, R9.reuse ;  /* 0x0000000e0c027223 */ /* 0x1c0fe2000000c009 */
[C---:B------:R-:W-:Y:S01]  /*0f20*/  IADD3 R10, PT, PT, R13.reuse, 0x20, RZ ;  /* 0x000000200d0a7810 */ /* 0x040fe20007ffe0ff */
[-CC-:B------:R-:W-:Y:S01]  /*0f30*/  FFMA.RM R3, R12, R14.reuse, R9.reuse ;  /* 0x0000000e0c037223 */ /* 0x180fe20000004009 */
[C---:B------:R-:W-:Y:S02]  /*0f40*/  ISETP.NE.AND P2, PT, R13.reuse, RZ, PT ;  /* 0x000000ff0d00720c */ /* 0x040fe40003f45270 */
[----:B------:R-:W-:Y:S01]  /*0f50*/  LOP3.LUT R5, R2, 0x7fffff, RZ, 0xc0, !PT ;  /* 0x007fffff02057812 */ /* 0x000fe200078ec0ff */
[----:B------:R-:W-:Y:S01]  /*0f60*/  FFMA.RP R2, R12, R14, R9 ;  /* 0x0000000e0c027223 */ /* 0x000fe20000008009 */
[----:B------:R-:W-:Y:S02]  /*0f70*/  ISETP.NE.AND P1, PT, R13, RZ, PT ;  /* 0x000000ff0d00720c */ /* 0x000fe40003f25270 */
[----:B------:R-:W-:Y:S02]  /*0f80*/  LOP3.LUT R5, R5, 0x800000, RZ, 0xfc, !PT ;  /* 0x0080000005057812 */ /* 0x000fe400078efcff */
[----:B------:R-:W-:-:S02]  /*0f90*/  IADD3 R9, PT, PT, -R13, RZ, RZ ;  /* 0x000000ff0d097210 */ /* 0x000fc40007ffe1ff */
[----:B------:R-:W-:Y:S02]  /*0fa0*/  SHF.L.U32 R10, R5, R10, RZ ;  /* 0x0000000a050a7219 */ /* 0x000fe400000006ff */
[----:B------:R-:W-:Y:S02]  /*0fb0*/  FSETP.NEU.FTZ.AND P0, PT, R2, R3, PT ;  /* 0x000000030200720b */ /* 0x000fe40003f1d000 */
[----:B------:R-:W-:Y:S02]  /*0fc0*/  SEL R2, R9, RZ, P2 ;  /* 0x000000ff09027207 */ /* 0x000fe40001000000 */
[----:B------:R-:W-:Y:S02]  /*0fd0*/  ISETP.NE.AND P1, PT, R10, RZ, P1 ;  /* 0x000000ff0a00720c */ /* 0x000fe40000f25270 */
[----:B------:R-:W-:Y:S02]  /*0fe0*/  SHF.R.U32.HI R2, RZ, R2, R5 ;  /* 0x00000002ff027219 */ /* 0x000fe40000011605 */
[----:B------:R-:W-:-:S02]  /*0ff0*/  PLOP3.LUT P0, PT, P0, P1, PT, 0xf8, 0x8f ;  /* 0x00000000008f781c */ /* 0x000fc40000703f70 */
[----:B------:R-:W-:Y:S02]  /*1000*/  SHF.R.U32.HI R10, RZ, 0x1, R2 ;  /* 0x00000001ff0a7819 */ /* 0x000fe40000011602 */
[----:B------:R-:W-:-:S04]  /*1010*/  SEL R3, RZ, 0x1, !P0 ;  /* 0x00000001ff037807 */ /* 0x000fc80004000000 */
[----:B------:R-:W-:-:S04]  /*1020*/  LOP3.LUT R3, R3, 0x1, R10, 0xf8, !PT ;  /* 0x0000000103037812 */ /* 0x000fc800078ef80a */
[----:B------:R-:W-:-:S04]  /*1030*/  LOP3.LUT R3, R3, R2, RZ, 0xc0, !PT ;  /* 0x0000000203037212 */ /* 0x000fc800078ec0ff */
[----:B------:R-:W-:-:S04]  /*1040*/  IADD3 R3, PT, PT, R10, R3, RZ ;  /* 0x000000030a037210 */ /* 0x000fc80007ffe0ff */
[----:B------:R-:W-:Y:S01]  /*1050*/  LOP3.LUT R0, R3, R0, RZ, 0xfc, !PT ;  /* 0x0000000003007212 */ /* 0x000fe200078efcff */
[----:B------:R-:W-:Y:S06]  /*1060*/  BRA `(.L_x_14) ;  /* 0x0000000000347947 */ /* 0x000fec0003800000 */
.L_x_13:
[----:B------:R-:W-:-:S04]  /*1070*/  LOP3.LUT R0, R0, 0x80000000, RZ, 0xc0, !PT ;  /* 0x8000000000007812 */ /* 0x000fc800078ec0ff */
[----:B------:R-:W-:Y:S01]  /*1080*/  LOP3.LUT R0, R0, 0x7f800000, RZ, 0xfc, !PT ;  /* 0x7f80000000007812 */ /* 0x000fe200078efcff */
[----:B------:R-:W-:Y:S06]  /*1090*/  BRA `(.L_x_14) ;  /* 0x0000000000287947 */ /* 0x000fec0003800000 */
.L_x_12:
[----:B------:R-:W-:Y:S01]  /*10a0*/  LEA R0, R11, R0, 0x17 ;  /* 0x000000000b007211 */ /* 0x000fe200078eb8ff */
[----:B------:R-:W-:Y:S06]  /*10b0*/  BRA `(.L_x_14) ;  /* 0x0000000000207947 */ /* 0x000fec0003800000 */
.L_x_11:
[----:B------:R-:W-:-:S04]  /*10c0*/  LOP3.LUT R0, R10, 0x80000000, R9, 0x48, !PT ;  /* 0x800000000a007812 */ /* 0x000fc800078e4809 */
[----:B------:R-:W-:Y:S01]  /*10d0*/  LOP3.LUT R0, R0, 0x7f800000, RZ, 0xfc, !PT ;  /* 0x7f80000000007812 */ /* 0x000fe200078efcff */
[----:B------:R-:W-:Y:S06]  /*10e0*/  BRA `(.L_x_14) ;  /* 0x0000000000147947 */ /* 0x000fec0003800000 */
.L_x_10:
[----:B------:R-:W-:Y:S01]  /*10f0*/  LOP3.LUT R0, R10, 0x80000000, R9, 0x48, !PT ;  /* 0x800000000a007812 */ /* 0x000fe200078e4809 */
[----:B------:R-:W-:Y:S06]  /*1100*/  BRA `(.L_x_14) ;  /* 0x00000000000c7947 */ /* 0x000fec0003800000 */
.L_x_9:
[----:B------:R-:W0:Y:S01]  /*1110*/  MUFU.RSQ R0, -QNAN ;  /* 0xffc0000000007908 */ /* 0x000e220000001400 */
[----:B------:R-:W-:Y:S05]  /*1120*/  BRA `(.L_x_14) ;  /* 0x0000000000047947 */ /* 0x000fea0003800000 */
.L_x_8:
[----:B------:R-:W-:-:S07]  /*1130*/  FADD.FTZ R0, R2, R3 ;  /* 0x0000000302007221 */ /* 0x000fce0000010000 */
.L_x_14:
[----:B------:R-:W-:-:S04]  /*1140*/  HFMA2 R9, -RZ, RZ, 0, 0 ;  /* 0x00000000ff097431 */ /* 0x000fc800000001ff */
[----:B0-----:R-:W-:Y:S05]  /*1150*/  RET.REL.NODEC R8 `(_Z11EulerKernelPfS_S_iiff) ;  /* 0xffffffec08a87950 */ /* 0x001fea0003c3ffff */
.L_x_15:
[----:B------:R-:W-:-:S00]  /*1160*/  BRA `(.L_x_15) ;  /* 0xfffffffc00fc7947 */ /* 0x000fc0000383ffff */
[----:B------:R-:W-:-:S00]  /*1170*/  NOP ;  /* 0x0000000000007918 */ /* 0x000fc00000000000 */
        /* <DEDUP_REMOVED lines=8> */
.L_x_16:


//--------------------- .nv.shared.reserved.0     --------------------------
	.section	.nv.shared.reserved.0,"aw",@nobits
	.weak		__nv_reservedSMEM_offset_0_alias
	.size		__nv_reservedSMEM_offset_0_alias, 0, 64
	.other		__nv_reservedSMEM_offset_0_alias,@"STO_CUDA_RESERVED_SHARED STV_DEFAULT"
__nv_reservedSMEM_offset_0_alias:
	.zero		0
	.zero		64


//--------------------- .nv.constant0._Z11EulerKernelPfS_S_iiff --------------------------
	.section	.nv.constant0._Z11EulerKernelPfS_S_iiff,"a",@progbits
	.sectionflags	@""
	.align	4
.nv.constant0._Z11EulerKernelPfS_S_iiff:
	.zero		936


//--------------------- SYMBOLS --------------------------

	.type		.nv.reservedSmem.offset0,@object
	.size		.nv.reservedSmem.offset0,0x4
